//
// Generated by NVIDIA NVVM Compiler
//
// Compiler Build ID: CL-36424714
// Cuda compilation tools, release 13.0, V13.0.88
// Based on NVVM 20.0.0
//

.version 9.0
.target sm_100
.address_size 64

	// .globl	_Z11init_volumePiiii

.visible .entry _Z11init_volumePiiii(
	.param .u64 .ptr .align 1 _Z11init_volumePiiii_param_0,
	.param .u32 _Z11init_volumePiiii_param_1,
	.param .u32 _Z11init_volumePiiii_param_2,
	.param .u32 _Z11init_volumePiiii_param_3
)
{
	.reg .pred 	%p<6>;
	.reg .b32 	%r<22>;
	.reg .b64 	%rd<5>;

	ld.param.u64 	%rd1, [_Z11init_volumePiiii_param_0];
	ld.param.u32 	%r4, [_Z11init_volumePiiii_param_1];
	ld.param.u32 	%r6, [_Z11init_volumePiiii_param_2];
	ld.param.u32 	%r7, [_Z11init_volumePiiii_param_3];
	mov.u32 	%r8, %ctaid.x;
	mov.u32 	%r9, %ntid.x;
	mov.u32 	%r10, %tid.x;
	mad.lo.s32 	%r1, %r8, %r9, %r10;
	mov.u32 	%r11, %ctaid.y;
	mov.u32 	%r12, %ntid.y;
	mov.u32 	%r13, %tid.y;
	mad.lo.s32 	%r14, %r11, %r12, %r13;
	mov.u32 	%r15, %ctaid.z;
	mov.u32 	%r16, %ntid.z;
	mov.u32 	%r17, %tid.z;
	mad.lo.s32 	%r3, %r15, %r16, %r17;
	setp.ge.s32 	%p1, %r1, %r4;
	setp.ge.s32 	%p2, %r14, %r6;
	or.pred  	%p3, %p1, %p2;
	setp.ge.s32 	%p4, %r3, %r7;
	or.pred  	%p5, %p3, %p4;
	@%p5 bra 	$L__BB0_2;
	cvta.to.global.u64 	%rd2, %rd1;
	mad.lo.s32 	%r18, %r6, %r3, %r14;
	mad.lo.s32 	%r19, %r18, %r4, %r1;
	mad.lo.s32 	%r20, %r14, 10, %r1;
	mad.lo.s32 	%r21, %r3, 100, %r20;
	mul.wide.s32 	%rd3, %r19, 4;
	add.s64 	%rd4, %rd2, %rd3;
	st.global.u32 	[%rd4], %r21;
$L__BB0_2:
	ret;

}
	// .globl	_Z20batched_matrix_scalePfiiif
.visible .entry _Z20batched_matrix_scalePfiiif(
	.param .u64 .ptr .align 1 _Z20batched_matrix_scalePfiiif_param_0,
	.param .u32 _Z20batched_matrix_scalePfiiif_param_1,
	.param .u32 _Z20batched_matrix_scalePfiiif_param_2,
	.param .u32 _Z20batched_matrix_scalePfiiif_param_3,
	.param .f32 _Z20batched_matrix_scalePfiiif_param_4
)
{
	.reg .pred 	%p<6>;
	.reg .b32 	%r<17>;
	.reg .b32 	%f<4>;
	.reg .b64 	%rd<5>;

	ld.param.u64 	%rd1, [_Z20batched_matrix_scalePfiiif_param_0];
	ld.param.u32 	%r6, [_Z20batched_matrix_scalePfiiif_param_1];
	ld.param.u32 	%r7, [_Z20batched_matrix_scalePfiiif_param_2];
	ld.param.u32 	%r5, [_Z20batched_matrix_scalePfiiif_param_3];
	ld.param.f32 	%f1, [_Z20batched_matrix_scalePfiiif_param_4];
	mov.u32 	%r8, %ctaid.x;
	mov.u32 	%r9, %ntid.x;
	mov.u32 	%r10, %tid.x;
	mad.lo.s32 	%r1, %r8, %r9, %r10;
	mov.u32 	%r11, %ctaid.y;
	mov.u32 	%r12, %ntid.y;
	mov.u32 	%r13, %tid.y;
	mad.lo.s32 	%r14, %r11, %r12, %r13;
	mov.u32 	%r3, %ctaid.z;
	setp.ge.s32 	%p1, %r1, %r5;
	setp.ge.s32 	%p2, %r14, %r7;
	or.pred  	%p3, %p1, %p2;
	setp.ge.s32 	%p4, %r3, %r6;
	or.pred  	%p5, %p4, %p3;
	@%p5 bra 	$L__BB1_2;
	cvta.to.global.u64 	%rd2, %rd1;
	mad.lo.s32 	%r15, %r7, %r3, %r14;
	mad.lo.s32 	%r16, %r15, %r5, %r1;
	mul.wide.s32 	%rd3, %r16, 4;
	add.s64 	%rd4, %rd2, %rd3;
	ld.global.f32 	%f2, [%rd4];
	mul.f32 	%f3, %f1, %f2;
	st.global.f32 	[%rd4], %f3;
$L__BB1_2:
	ret;

}
	// .globl	_Z10stencil_3dPKiPiiii
.visible .entry _Z10stencil_3dPKiPiiii(
	.param .u64 .ptr .align 1 _Z10stencil_3dPKiPiiii_param_0,
	.param .u64 .ptr .align 1 _Z10stencil_3dPKiPiiii_param_1,
	.param .u32 _Z10stencil_3dPKiPiiii_param_2,
	.param .u32 _Z10stencil_3dPKiPiiii_param_3,
	.param .u32 _Z10stencil_3dPKiPiiii_param_4
)
{
	.reg .pred 	%p<15>;
	.reg .b32 	%r<50>;
	.reg .b64 	%rd<20>;

	ld.param.u64 	%rd1, [_Z10stencil_3dPKiPiiii_param_0];
	ld.param.u64 	%rd2, [_Z10stencil_3dPKiPiiii_param_1];
	ld.param.u32 	%r7, [_Z10stencil_3dPKiPiiii_param_2];
	ld.param.u32 	%r5, [_Z10stencil_3dPKiPiiii_param_3];
	ld.param.u32 	%r6, [_Z10stencil_3dPKiPiiii_param_4];
	mov.u32 	%r8, %ctaid.x;
	mov.u32 	%r9, %ntid.x;
	mov.u32 	%r10, %tid.x;
	mad.lo.s32 	%r11, %r8, %r9, %r10;
	mov.u32 	%r12, %ctaid.y;
	mov.u32 	%r13, %ntid.y;
	mov.u32 	%r14, %tid.y;
	mad.lo.s32 	%r2, %r12, %r13, %r14;
	mov.u32 	%r15, %ctaid.z;
	mov.u32 	%r16, %ntid.z;
	mov.u32 	%r17, %tid.z;
	mad.lo.s32 	%r3, %r15, %r16, %r17;
	setp.lt.s32 	%p4, %r11, 1;
	add.s32 	%r18, %r7, -1;
	setp.ge.s32 	%p5, %r11, %r18;
	or.pred  	%p6, %p4, %p5;
	setp.eq.s32 	%p7, %r2, 0;
	mov.pred 	%p14, 0;
	or.pred  	%p8, %p7, %p6;
	@%p8 bra 	$L__BB2_2;
	add.s32 	%r19, %r5, -1;
	setp.lt.s32 	%p14, %r2, %r19;
$L__BB2_2:
	setp.eq.s32 	%p9, %r3, 0;
	not.pred 	%p10, %p14;
	or.pred  	%p11, %p10, %p9;
	add.s32 	%r20, %r6, -1;
	setp.ge.s32 	%p12, %r3, %r20;
	or.pred  	%p13, %p11, %p12;
	@%p13 bra 	$L__BB2_4;
	cvta.to.global.u64 	%rd3, %rd1;
	mul.lo.s32 	%r21, %r5, %r7;
	mul.lo.s32 	%r22, %r21, %r3;
	mul.lo.s32 	%r23, %r7, %r2;
	add.s32 	%r24, %r22, %r23;
	add.s32 	%r25, %r24, %r11;
	sub.s32 	%r26, %r23, %r7;
	add.s32 	%r27, %r26, %r11;
	add.s32 	%r28, %r27, %r22;
	shl.b32 	%r29, %r7, 1;
	add.s32 	%r30, %r28, %r29;
	sub.s32 	%r31, %r22, %r21;
	add.s32 	%r32, %r23, %r11;
	add.s32 	%r33, %r32, %r31;
	shl.b32 	%r34, %r21, 1;
	add.s32 	%r35, %r33, %r34;
	cvt.s64.s32 	%rd4, %r24;
	cvt.s64.s32 	%rd5, %r11;
	add.s64 	%rd6, %rd5, %rd4;
	shl.b64 	%rd7, %rd6, 2;
	add.s64 	%rd8, %rd3, %rd7;
	ld.global.u32 	%r36, [%rd8+-4];
	ld.global.u32 	%r37, [%rd8+4];
	add.s32 	%r38, %r37, %r36;
	mul.wide.s32 	%rd9, %r28, 4;
	add.s64 	%rd10, %rd3, %rd9;
	ld.global.u32 	%r39, [%rd10];
	add.s32 	%r40, %r38, %r39;
	mul.wide.s32 	%rd11, %r30, 4;
	add.s64 	%rd12, %rd3, %rd11;
	ld.global.u32 	%r41, [%rd12];
	add.s32 	%r42, %r40, %r41;
	mul.wide.s32 	%rd13, %r33, 4;
	add.s64 	%rd14, %rd3, %rd13;
	ld.global.u32 	%r43, [%rd14];
	add.s32 	%r44, %r42, %r43;
	mul.wide.s32 	%rd15, %r35, 4;
	add.s64 	%rd16, %rd3, %rd15;
	ld.global.u32 	%r45, [%rd16];
	add.s32 	%r46, %r44, %r45;
	mul.hi.s32 	%r47, %r46, 715827883;
	shr.u32 	%r48, %r47, 31;
	add.s32 	%r49, %r47, %r48;
	cvta.to.global.u64 	%rd17, %rd2;
	mul.wide.s32 	%rd18, %r25, 4;
	add.s64 	%rd19, %rd17, %rd18;
	st.global.u32 	[%rd19], %r49;
$L__BB2_4:
	ret;

}


// ===== COMPILED SASS (sm_100) =====

	.target	sm_100

	.elftype	@"ET_EXEC"


//--------------------- .note.nv.tkinfo           --------------------------
	.section	.note.nv.tkinfo,"",@"SHT_NOTE"
	.sectionflags	@"SHF_NOTE_NV_TKINFO"
	.tkinfo
        /*0018*/ 	.word	0x00000002
        /*0030*/ 	.string	""
        /*0030*/ 	.string	"ptxas"
        /*0030*/ 	.string	"Cuda compilation tools, release 13.0, V13.0.88"
        /*0030*/ 	.string	"Build cuda_13.0.r13.0/compiler.36424714_0"
        /*0030*/ 	.string	"-arch sm_100 -m 64 "



//--------------------- .note.nv.cuinfo           --------------------------
	.section	.note.nv.cuinfo,"",@"SHT_NOTE"
	.sectionflags	@"SHF_NOTE_NV_CUINFO"
        /*0018*/ 	.short	0x0002
        /*001a*/ 	.short	0x0064
        /*001c*/ 	.short	0x0082
	.zero		2


//--------------------- .nv.info                  --------------------------
	.section	.nv.info,"",@"SHT_CUDA_INFO"
	.align	4


	//----- nvinfo : EIATTR_REGCOUNT
	.align		4
        /*0000*/ 	.byte	0x04, 0x2f
        /*0002*/ 	.short	(.L_1 - .L_0)
	.align		4
.L_0:
        /*0004*/ 	.word	index@(_Z11init_volumePiiii)
        /*0008*/ 	.word	0x0000000a


	//----- nvinfo : EIATTR_FRAME_SIZE
	.align		4
.L_1:
        /*000c*/ 	.byte	0x04, 0x11
        /*000e*/ 	.short	(.L_3 - .L_2)
	.align		4
.L_2:
        /*0010*/ 	.word	index@(_Z11init_volumePiiii)
        /*0014*/ 	.word	0x00000000


	//----- nvinfo : EIATTR_REGCOUNT
	.align		4
.L_3:
        /*0018*/ 	.byte	0x04, 0x2f
        /*001a*/ 	.short	(.L_5 - .L_4)
	.align		4
.L_4:
        /*001c*/ 	.word	index@(_Z20batched_matrix_scalePfiiif)
        /*0020*/ 	.word	0x0000000a


	//----- nvinfo : EIATTR_FRAME_SIZE
	.align		4
.L_5:
        /*0024*/ 	.byte	0x04, 0x11
        /*0026*/ 	.short	(.L_7 - .L_6)
	.align		4
.L_6:
        /*0028*/ 	.word	index@(_Z20batched_matrix_scalePfiiif)
        /*002c*/ 	.word	0x00000000


	//----- nvinfo : EIATTR_REGCOUNT
	.align		4
.L_7:
        /*0030*/ 	.byte	0x04, 0x2f
        /*0032*/ 	.short	(.L_9 - .L_8)
	.align		4
.L_8:
        /*0034*/ 	.word	index@(_Z10stencil_3dPKiPiiii)
        /*0038*/ 	.word	0x00000016


	//----- nvinfo : EIATTR_FRAME_SIZE
	.align		4
.L_9:
        /*003c*/ 	.byte	0x04, 0x11
        /*003e*/ 	.short	(.L_11 - .L_10)
	.align		4
.L_10:
        /*0040*/ 	.word	index@(_Z10stencil_3dPKiPiiii)
        /*0044*/ 	.word	0x00000000


	//----- nvinfo : EIATTR_MIN_STACK_SIZE
	.align		4
.L_11:
        /*0048*/ 	.byte	0x04, 0x12
        /*004a*/ 	.short	(.L_13 - .L_12)
	.align		4
.L_12:
        /*004c*/ 	.word	index@(_Z10stencil_3dPKiPiiii)
        /*0050*/ 	.word	0x00000000


	//----- nvinfo : EIATTR_MIN_STACK_SIZE
	.align		4
.L_13:
        /*0054*/ 	.byte	0x04, 0x12
        /*0056*/ 	.short	(.L_15 - .L_14)
	.align		4
.L_14:
        /*0058*/ 	.word	index@(_Z20batched_matrix_scalePfiiif)
        /*005c*/ 	.word	0x00000000


	//----- nvinfo : EIATTR_MIN_STACK_SIZE
	.align		4
.L_15:
        /*0060*/ 	.byte	0x04, 0x12
        /*0062*/ 	.short	(.L_17 - .L_16)
	.align		4
.L_16:
        /*0064*/ 	.word	index@(_Z11init_volumePiiii)
        /*0068*/ 	.word	0x00000000
.L_17:


//--------------------- .nv.compat                --------------------------
	.section	.nv.compat,"",@"SHT_CUDA_COMPAT_INFO"
	.align	4
        /*0000*/ 	.byte	0x02, 0x09, 0x00, 0x00, 0x02, 0x02, 0x01, 0x00, 0x02, 0x05, 0x05, 0x00, 0x03, 0x07, 0x01, 0x01
        /*0010*/ 	.byte	0x02, 0x03, 0x00, 0x00, 0x02, 0x06, 0x01, 0x00, 0x04, 0x0b, 0x08, 0x00, 0x09, 0x00, 0x00, 0x00
        /*0020*/ 	.byte	0x00, 0x00, 0x00, 0x00


//--------------------- .nv.info._Z10stencil_3dPKiPiiii --------------------------
	.section	.nv.info._Z10stencil_3dPKiPiiii,"",@"SHT_CUDA_INFO"
	.sectionflags	@""
	.align	4


	//----- nvinfo : EIATTR_CUDA_API_VERSION
	.align		4
        /*0000*/ 	.byte	0x04, 0x37
        /*0002*/ 	.short	(.L_19 - .L_18)
.L_18:
        /*0004*/ 	.word	0x00000082


	//----- nvinfo : EIATTR_KPARAM_INFO
	.align		4
.L_19:
        /*0008*/ 	.byte	0x04, 0x17
        /*000a*/ 	.short	(.L_21 - .L_20)
.L_20:
        /*000c*/ 	.word	0x00000000
        /*0010*/ 	.short	0x0004
        /*0012*/ 	.short	0x0018
        /*0014*/ 	.byte	0x00, 0xf0, 0x11, 0x00


	//----- nvinfo : EIATTR_KPARAM_INFO
	.align		4
.L_21:
        /*0018*/ 	.byte	0x04, 0x17
        /*001a*/ 	.short	(.L_23 - .L_22)
.L_22:
        /*001c*/ 	.word	0x00000000
        /*0020*/ 	.short	0x0003
        /*0022*/ 	.short	0x0014
        /*0024*/ 	.byte	0x00, 0xf0, 0x11, 0x00


	//----- nvinfo : EIATTR_KPARAM_INFO
	.align		4
.L_23:
        /*0028*/ 	.byte	0x04, 0x17
        /*002a*/ 	.short	(.L_25 - .L_24)
.L_24:
        /*002c*/ 	.word	0x00000000
        /*0030*/ 	.short	0x0002
        /*0032*/ 	.short	0x0010
        /*0034*/ 	.byte	0x00, 0xf0, 0x11, 0x00


	//----- nvinfo : EIATTR_KPARAM_INFO
	.align		4
.L_25:
        /*0038*/ 	.byte	0x04, 0x17
        /*003a*/ 	.short	(.L_27 - .L_26)
.L_26:
        /*003c*/ 	.word	0x00000000
        /*0040*/ 	.short	0x0001
        /*0042*/ 	.short	0x0008
        /*0044*/ 	.byte	0x00, 0xf5, 0x21, 0x00


	//----- nvinfo : EIATTR_KPARAM_INFO
	.align		4
.L_27:
        /*0048*/ 	.byte	0x04, 0x17
        /*004a*/ 	.short	(.L_29 - .L_28)
.L_28:
        /*004c*/ 	.word	0x00000000
        /*0050*/ 	.short	0x0000
        /*0052*/ 	.short	0x0000
        /*0054*/ 	.byte	0x00, 0xf5, 0x21, 0x00


	//----- nvinfo : EIATTR_SPARSE_MMA_MASK
	.align		4
.L_29:
        /*0058*/ 	.byte	0x03, 0x50
        /*005a*/ 	.short	0x0000


	//----- nvinfo : EIATTR_MAXREG_COUNT
	.align		4
        /*005c*/ 	.byte	0x03, 0x1b
        /*005e*/ 	.short	0x00ff


	//----- nvinfo : EIATTR_MERCURY_ISA_VERSION
	.align		4
        /*0060*/ 	.byte	0x03, 0x5f
        /*0062*/ 	.short	0x0101


	//----- nvinfo : EIATTR_VRC_CTA_INIT_COUNT
	.align		4
        /*0064*/ 	.byte	0x02, 0x4a
	.zero		1
	.zero		1


	//----- nvinfo : EIATTR_EXIT_INSTR_OFFSETS
	.align		4
        /*0068*/ 	.byte	0x04, 0x1c
        /*006a*/ 	.short	(.L_31 - .L_30)


	//   ....[0]....
.L_30:
        /*006c*/ 	.word	0x00000190


	//   ....[1]....
        /*0070*/ 	.word	0x000003f0


	//----- nvinfo : EIATTR_CBANK_PARAM_SIZE
	.align		4
.L_31:
        /*0074*/ 	.byte	0x03, 0x19
        /*0076*/ 	.short	0x001c


	//----- nvinfo : EIATTR_PARAM_CBANK
	.align		4
        /*0078*/ 	.byte	0x04, 0x0a
        /*007a*/ 	.short	(.L_33 - .L_32)
	.align		4
.L_32:
        /*007c*/ 	.word	index@(.nv.constant0._Z10stencil_3dPKiPiiii)
        /*0080*/ 	.short	0x0380
        /*0082*/ 	.short	0x001c


	//----- nvinfo : EIATTR_SW_WAR
	.align		4
.L_33:
        /*0084*/ 	.byte	0x04, 0x36
        /*0086*/ 	.short	(.L_35 - .L_34)
.L_34:
        /*0088*/ 	.word	0x00000008
.L_35:


//--------------------- .nv.info._Z20batched_matrix_scalePfiiif --------------------------
	.section	.nv.info._Z20batched_matrix_scalePfiiif,"",@"SHT_CUDA_INFO"
	.sectionflags	@""
	.align	4


	//----- nvinfo : EIATTR_CUDA_API_VERSION
	.align		4
        /*0000*/ 	.byte	0x04, 0x37
        /*0002*/ 	.short	(.L_37 - .L_36)
.L_36:
        /*0004*/ 	.word	0x00000082


	//----- nvinfo : EIATTR_KPARAM_INFO
	.align		4
.L_37:
        /*0008*/ 	.byte	0x04, 0x17
        /*000a*/ 	.short	(.L_39 - .L_38)
.L_38:
        /*000c*/ 	.word	0x00000000
        /*0010*/ 	.short	0x0004
        /*0012*/ 	.short	0x0014
        /*0014*/ 	.byte	0x00, 0xf0, 0x11, 0x00


	//----- nvinfo : EIATTR_KPARAM_INFO
	.align		4
.L_39:
        /*0018*/ 	.byte	0x04, 0x17
        /*001a*/ 	.short	(.L_41 - .L_40)
.L_40:
        /*001c*/ 	.word	0x00000000
        /*0020*/ 	.short	0x0003
        /*0022*/ 	.short	0x0010
        /*0024*/ 	.byte	0x00, 0xf0, 0x11, 0x00


	//----- nvinfo : EIATTR_KPARAM_INFO
	.align		4
.L_41:
        /*0028*/ 	.byte	0x04, 0x17
        /*002a*/ 	.short	(.L_43 - .L_42)
.L_42:
        /*002c*/ 	.word	0x00000000
        /*0030*/ 	.short	0x0002
        /*0032*/ 	.short	0x000c
        /*0034*/ 	.byte	0x00, 0xf0, 0x11, 0x00


	//----- nvinfo : EIATTR_KPARAM_INFO
	.align		4
.L_43:
        /*0038*/ 	.byte	0x04, 0x17
        /*003a*/ 	.short	(.L_45 - .L_44)
.L_44:
        /*003c*/ 	.word	0x00000000
        /*0040*/ 	.short	0x0001
        /*0042*/ 	.short	0x0008
        /*0044*/ 	.byte	0x00, 0xf0, 0x11, 0x00


	//----- nvinfo : EIATTR_KPARAM_INFO
	.align		4
.L_45:
        /*0048*/ 	.byte	0x04, 0x17
        /*004a*/ 	.short	(.L_47 - .L_46)
.L_46:
        /*004c*/ 	.word	0x00000000
        /*0050*/ 	.short	0x0000
        /*0052*/ 	.short	0x0000
        /*0054*/ 	.byte	0x00, 0xf5, 0x21, 0x00


	//----- nvinfo : EIATTR_SPARSE_MMA_MASK
	.align		4
.L_47:
        /*0058*/ 	.byte	0x03, 0x50
        /*005a*/ 	.short	0x0000


	//----- nvinfo : EIATTR_MAXREG_COUNT
	.align		4
        /*005c*/ 	.byte	0x03, 0x1b
        /*005e*/ 	.short	0x00ff


	//----- nvinfo : EIATTR_MERCURY_ISA_VERSION
	.align		4
        /*0060*/ 	.byte	0x03, 0x5f
        /*0062*/ 	.short	0x0101


	//----- nvinfo : EIATTR_VRC_CTA_INIT_COUNT
	.align		4
        /*0064*/ 	.byte	0x02, 0x4a
	.zero		1
	.zero		1


	//----- nvinfo : EIATTR_EXIT_INSTR_OFFSETS
	.align		4
        /*0068*/ 	.byte	0x04, 0x1c
        /*006a*/ 	.short	(.L_49 - .L_48)


	//   ....[0]....
.L_48:
        /*006c*/ 	.word	0x000000f0


	//   ....[1]....
        /*0070*/ 	.word	0x00000190


	//----- nvinfo : EIATTR_CBANK_PARAM_SIZE
	.align		4
.L_49:
        /*0074*/ 	.byte	0x03, 0x19
        /*0076*/ 	.short	0x0018


	//----- nvinfo : EIATTR_PARAM_CBANK
	.align		4
        /*0078*/ 	.byte	0x04, 0x0a
        /*007a*/ 	.short	(.L_51 - .L_50)
	.align		4
.L_50:
        /*007c*/ 	.word	index@(.nv.constant0._Z20batched_matrix_scalePfiiif)
        /*0080*/ 	.short	0x0380
        /*0082*/ 	.short	0x0018


	//----- nvinfo : EIATTR_SW_WAR
	.align		4
.L_51:
        /*0084*/ 	.byte	0x04, 0x36
        /*0086*/ 	.short	(.L_53 - .L_52)
.L_52:
        /*0088*/ 	.word	0x00000008
.L_53:


//--------------------- .nv.info._Z11init_volumePiiii --------------------------
	.section	.nv.info._Z11init_volumePiiii,"",@"SHT_CUDA_INFO"
	.sectionflags	@""
	.align	4


	//----- nvinfo : EIATTR_CUDA_API_VERSION
	.align		4
        /*0000*/ 	.byte	0x04, 0x37
        /*0002*/ 	.short	(.L_55 - .L_54)
.L_54:
        /*0004*/ 	.word	0x00000082


	//----- nvinfo : EIATTR_KPARAM_INFO
	.align		4
.L_55:
        /*0008*/ 	.byte	0x04, 0x17
        /*000a*/ 	.short	(.L_57 - .L_56)
.L_56:
        /*000c*/ 	.word	0x00000000
        /*0010*/ 	.short	0x0003
        /*0012*/ 	.short	0x0010
        /*0014*/ 	.byte	0x00, 0xf0, 0x11, 0x00


	//----- nvinfo : EIATTR_KPARAM_INFO
	.align		4
.L_57:
        /*0018*/ 	.byte	0x04, 0x17
        /*001a*/ 	.short	(.L_59 - .L_58)
.L_58:
        /*001c*/ 	.word	0x00000000
        /*0020*/ 	.short	0x0002
        /*0022*/ 	.short	0x000c
        /*0024*/ 	.byte	0x00, 0xf0, 0x11, 0x00


	//----- nvinfo : EIATTR_KPARAM_INFO
	.align		4
.L_59:
        /*0028*/ 	.byte	0x04, 0x17
        /*002a*/ 	.short	(.L_61 - .L_60)
.L_60:
        /*002c*/ 	.word	0x00000000
        /*0030*/ 	.short	0x0001
        /*0032*/ 	.short	0x0008
        /*0034*/ 	.byte	0x00, 0xf0, 0x11, 0x00


	//----- nvinfo : EIATTR_KPARAM_INFO
	.align		4
.L_61:
        /*0038*/ 	.byte	0x04, 0x17
        /*003a*/ 	.short	(.L_63 - .L_62)
.L_62:
        /*003c*/ 	.word	0x00000000
        /*0040*/ 	.short	0x0000
        /*0042*/ 	.short	0x0000
        /*0044*/ 	.byte	0x00, 0xf5, 0x21, 0x00


	//----- nvinfo : EIATTR_SPARSE_MMA_MASK
	.align		4
.L_63:
        /*0048*/ 	.byte	0x03, 0x50
        /*004a*/ 	.short	0x0000


	//----- nvinfo : EIATTR_MAXREG_COUNT
	.align		4
        /*004c*/ 	.byte	0x03, 0x1b
        /*004e*/ 	.short	0x00ff


	//----- nvinfo : EIATTR_MERCURY_ISA_VERSION
	.align		4
        /*0050*/ 	.byte	0x03, 0x5f
        /*0052*/ 	.short	0x0101


	//----- nvinfo : EIATTR_VRC_CTA_INIT_COUNT
	.align		4
        /*0054*/ 	.byte	0x02, 0x4a
	.zero		1
	.zero		1


	//----- nvinfo : EIATTR_EXIT_INSTR_OFFSETS
	.align		4
        /*0058*/ 	.byte	0x04, 0x1c
        /*005a*/ 	.short	(.L_65 - .L_64)


	//   ....[0]....
.L_64:
        /*005c*/ 	.word	0x00000120


	//   ....[1]....
        /*0060*/ 	.word	0x000001b0


	//----- nvinfo : EIATTR_CBANK_PARAM_SIZE
	.align		4
.L_65:
        /*0064*/ 	.byte	0x03, 0x19
        /*0066*/ 	.short	0x0014


	//----- nvinfo : EIATTR_PARAM_CBANK
	.align		4
        /*0068*/ 	.byte	0x04, 0x0a
        /*006a*/ 	.short	(.L_67 - .L_66)
	.align		4
.L_66:
        /*006c*/ 	.word	index@(.nv.constant0._Z11init_volumePiiii)
        /*0070*/ 	.short	0x0380
        /*0072*/ 	.short	0x0014


	//----- nvinfo : EIATTR_SW_WAR
	.align		4
.L_67:
        /*0074*/ 	.byte	0x04, 0x36
        /*0076*/ 	.short	(.L_69 - .L_68)
.L_68:
        /*0078*/ 	.word	0x00000008
.L_69:


//--------------------- .nv.callgraph             --------------------------
	.section	.nv.callgraph,"",@"SHT_CUDA_CALLGRAPH"
	.align	4
	.sectionentsize	8
	.align		4
        /*0000*/ 	.word	0x00000000
	.align		4
        /*0004*/ 	.word	0xffffffff
	.align		4
        /*0008*/ 	.word	0x00000000
	.align		4
        /*000c*/ 	.word	0xfffffffe
	.align		4
        /*0010*/ 	.word	0x00000000
	.align		4
        /*0014*/ 	.word	0xfffffffd
	.align		4
        /*0018*/ 	.word	0x00000000
	.align		4
        /*001c*/ 	.word	0xfffffffc


//--------------------- .text._Z10stencil_3dPKiPiiii --------------------------
	.section	.text._Z10stencil_3dPKiPiiii,"ax",@progbits
	.align	128
        .global         _Z10stencil_3dPKiPiiii
        .type           _Z10stencil_3dPKiPiiii,@function
        .size           _Z10stencil_3dPKiPiiii,(.L_x_3 - _Z10stencil_3dPKiPiiii)
        .other          _Z10stencil_3dPKiPiiii,@"STO_CUDA_ENTRY STV_DEFAULT"
_Z10stencil_3dPKiPiiii:
.text._Z10stencil_3dPKiPiiii:
[----:B------:R-:W-:Y:S01]  /*0000*/  LDC R1, c[0x0][0x37c] ;  /* 0x0000df00ff017b82 */ /* 0x000fe20000000800 */
[----:B------:R-:W0:Y:S07]  /*0010*/  S2R R3, SR_TID.X ;  /* 0x0000000000037919 */ /* 0x000e2e0000002100 */
[----:B------:R-:W0:Y:S01]  /*0020*/  S2UR UR4, SR_CTAID.X ;  /* 0x00000000000479c3 */ /* 0x000e220000002500 */
[----:B------:R-:W1:Y:S01]  /*0030*/  S2R R5, SR_TID.Y ;  /* 0x0000000000057919 */ /* 0x000e620000002200 */
[----:B------:R-:W2:Y:S06]  /*0040*/  S2R R2, SR_TID.Z ;  /* 0x0000000000027919 */ /* 0x000eac0000002300 */
[----:B------:R-:W0:Y:S08]  /*0050*/  LDC R0, c[0x0][0x360] ;  /* 0x0000d800ff007b82 */ /* 0x000e300000000800 */
[----:B------:R-:W3:Y:S08]  /*0060*/  LDC R14, c[0x0][0x390] ;  /* 0x0000e400ff0e7b82 */ /* 0x000ef00000000800 */
[----:B------:R-:W1:Y:S08]  /*0070*/  S2UR UR5, SR_CTAID.Y ;  /* 0x00000000000579c3 */ /* 0x000e700000002600 */
[----:B------:R-:W1:Y:S01]  /*0080*/  LDC R4, c[0x0][0x364] ;  /* 0x0000d900ff047b82 */ /* 0x000e620000000800 */
[----:B0-----:R-:W-:Y:S01]  /*0090*/  IMAD R0, R0, UR4, R3 ;  /* 0x0000000400007c24 */ /* 0x001fe2000f8e0203 */
[----:B------:R-:W0:Y:S01]  /*00a0*/  LDCU UR4, c[0x0][0x398] ;  /* 0x00007300ff0477ac */ /* 0x000e220008000800 */
[----:B---3--:R-:W-:-:S05]  /*00b0*/  VIADD R3, R14, 0xffffffff ;  /* 0xffffffff0e037836 */ /* 0x008fca0000000000 */
[----:B------:R-:W2:Y:S01]  /*00c0*/  LDC R7, c[0x0][0x368] ;  /* 0x0000da00ff077b82 */ /* 0x000ea20000000800 */
[----:B------:R-:W-:-:S04]  /*00d0*/  ISETP.GE.AND P0, PT, R0, R3, PT ;  /* 0x000000030000720c */ /* 0x000fc80003f06270 */
[----:B------:R-:W-:Y:S01]  /*00e0*/  ISETP.LT.OR P0, PT, R0, 0x1, P0 ;  /* 0x000000010000780c */ /* 0x000fe20000701670 */
[----:B0-----:R-:W-:Y:S01]  /*00f0*/  UIADD3 UR4, UPT, UPT, UR4, -0x1, URZ ;  /* 0xffffffff04047890 */ /* 0x001fe2000fffe0ff */
[----:B-1----:R-:W-:Y:S01]  /*0100*/  IMAD R4, R4, UR5, R5 ;  /* 0x0000000504047c24 */ /* 0x002fe2000f8e0205 */
[----:B------:R-:W2:Y:S04]  /*0110*/  S2UR UR5, SR_CTAID.Z ;  /* 0x00000000000579c3 */ /* 0x000ea80000002700 */
[----:B------:R-:W-:-:S13]  /*0120*/  ISETP.EQ.OR P0, PT, R4, RZ, P0 ;  /* 0x000000ff0400720c */ /* 0x000fda0000702670 */
[----:B------:R-:W0:Y:S01]  /*0130*/  @!P0 LDC R3, c[0x0][0x394] ;  /* 0x0000e500ff038b82 */ /* 0x000e220000000800 */
[----:B--2---:R-:W-:Y:S02]  /*0140*/  IMAD R7, R7, UR5, R2 ;  /* 0x0000000507077c24 */ /* 0x004fe4000f8e0202 */
[----:B0-----:R-:W-:-:S05]  /*0150*/  @!P0 VIADD R3, R3, 0xffffffff ;  /* 0xffffffff03038836 */ /* 0x001fca0000000000 */
[----:B------:R-:W-:-:S04]  /*0160*/  ISETP.LT.AND P0, PT, R4, R3, !P0 ;  /* 0x000000030400720c */ /* 0x000fc80004701270 */
[----:B------:R-:W-:-:S04]  /*0170*/  ISETP.EQ.OR P0, PT, R7, RZ, !P0 ;  /* 0x000000ff0700720c */ /* 0x000fc80004702670 */
[----:B------:R-:W-:-:S13]  /*0180*/  ISETP.GE.OR P0, PT, R7, UR4, P0 ;  /* 0x0000000407007c0c */ /* 0x000fda0008706670 */
[----:B------:R-:W-:Y:S05]  /*0190*/  @P0 EXIT ;  /* 0x000000000000094d */ /* 0x000fea0003800000 */
[----:B------:R-:W0:Y:S01]  /*01a0*/  LDCU UR4, c[0x0][0x394] ;  /* 0x00007280ff0477ac */ /* 0x000e220008000800 */
[----:B------:R-:W1:Y:S01]  /*01b0*/  LDC.64 R2, c[0x0][0x380] ;  /* 0x0000e000ff027b82 */ /* 0x000e620000000a00 */
[-C--:B------:R-:W-:Y:S01]  /*01c0*/  IMAD R9, R4, R14.reuse, RZ ;  /* 0x0000000e04097224 */ /* 0x080fe200078e02ff */
[----:B------:R-:W-:Y:S01]  /*01d0*/  SHF.R.S32.HI R6, RZ, 0x1f, R0 ;  /* 0x0000001fff067819 */ /* 0x000fe20000011400 */
[----:B------:R-:W2:Y:S03]  /*01e0*/  LDCU.64 UR6, c[0x0][0x380] ;  /* 0x00007000ff0677ac */ /* 0x000ea60008000a00 */
[--C-:B------:R-:W-:Y:S01]  /*01f0*/  IADD3 R8, PT, PT, R0, -R14, R9.reuse ;  /* 0x8000000e00087210 */ /* 0x100fe20007ffe009 */
[----:B0-----:R-:W-:Y:S01]  /*0200*/  IMAD R4, R14, UR4, RZ ;  /* 0x000000040e047c24 */ /* 0x001fe2000f8e02ff */
[----:B------:R-:W0:Y:S03]  /*0210*/  LDCU.64 UR4, c[0x0][0x358] ;  /* 0x00006b00ff0477ac */ /* 0x000e260008000a00 */
[----:B------:R-:W-:-:S02]  /*0220*/  IMAD R5, R7, R4, R9 ;  /* 0x0000000407057224 */ /* 0x000fc400078e0209 */
[CC--:B------:R-:W-:Y:S02]  /*0230*/  IMAD R11, R7.reuse, R4.reuse, R8 ;  /* 0x00000004070b7224 */ /* 0x0c0fe400078e0208 */
[----:B------:R-:W-:Y:S01]  /*0240*/  IMAD R10, R7, R4, -R4 ;  /* 0x00000004070a7224 */ /* 0x000fe200078e0a04 */
[----:B------:R-:W-:-:S04]  /*0250*/  IADD3 R12, P0, PT, R0, R5, RZ ;  /* 0x00000005000c7210 */ /* 0x000fc80007f1e0ff */
[----:B------:R-:W-:Y:S02]  /*0260*/  LEA.HI.X.SX32 R13, R5, R6, 0x1, P0 ;  /* 0x00000006050d7211 */ /* 0x000fe400000f0eff */
[----:B--2---:R-:W-:Y:S02]  /*0270*/  LEA R6, P0, R12, UR6, 0x2 ;  /* 0x000000060c067c11 */ /* 0x004fe4000f8010ff */
[----:B------:R-:W-:Y:S01]  /*0280*/  IADD3 R15, PT, PT, R10, R9, R0 ;  /* 0x000000090a0f7210 */ /* 0x000fe20007ffe000 */
[----:B-1----:R-:W-:Y:S01]  /*0290*/  IMAD.WIDE R8, R11, 0x4, R2 ;  /* 0x000000040b087825 */ /* 0x002fe200078e0202 */
[----:B------:R-:W-:Y:S02]  /*02a0*/  LEA.HI.X R7, R12, UR7, R13, 0x2, P0 ;  /* 0x000000070c077c11 */ /* 0x000fe400080f140d */
[----:B------:R-:W-:Y:S01]  /*02b0*/  LEA R13, R14, R11, 0x1 ;  /* 0x0000000b0e0d7211 */ /* 0x000fe200078e08ff */
[----:B------:R-:W-:Y:S02]  /*02c0*/  IMAD R17, R4, 0x2, R15 ;  /* 0x0000000204117824 */ /* 0x000fe400078e020f */
[----:B0-----:R-:W2:Y:S02]  /*02d0*/  LDG.E R16, desc[UR4][R6.64+-0x4] ;  /* 0xfffffc0406107981 */ /* 0x001ea4000c1e1900 */
[----:B------:R-:W-:-:S02]  /*02e0*/  IMAD.WIDE R10, R13, 0x4, R2 ;  /* 0x000000040d0a7825 */ /* 0x000fc400078e0202 */
[----:B------:R-:W2:Y:S02]  /*02f0*/  LDG.E R19, desc[UR4][R6.64+0x4] ;  /* 0x0000040406137981 */ /* 0x000ea4000c1e1900 */
[--C-:B------:R-:W-:Y:S02]  /*0300*/  IMAD.WIDE R12, R15, 0x4, R2.reuse ;  /* 0x000000040f0c7825 */ /* 0x100fe400078e0202 */
[----:B------:R-:W2:Y:S01]  /*0310*/  LDG.E R8, desc[UR4][R8.64] ;  /* 0x0000000408087981 */ /* 0x000ea2000c1e1900 */
[----:B------:R-:W0:Y:S01]  /*0320*/  LDC.64 R14, c[0x0][0x388] ;  /* 0x0000e200ff0e7b82 */ /* 0x000e220000000a00 */
[----:B------:R-:W-:Y:S02]  /*0330*/  IMAD.WIDE R2, R17, 0x4, R2 ;  /* 0x0000000411027825 */ /* 0x000fe400078e0202 */
[----:B------:R-:W3:Y:S04]  /*0340*/  LDG.E R11, desc[UR4][R10.64] ;  /* 0x000000040a0b7981 */ /* 0x000ee8000c1e1900 */
[----:B------:R-:W3:Y:S04]  /*0350*/  LDG.E R12, desc[UR4][R12.64] ;  /* 0x000000040c0c7981 */ /* 0x000ee8000c1e1900 */
[----:B------:R-:W4:Y:S01]  /*0360*/  LDG.E R3, desc[UR4][R2.64] ;  /* 0x0000000402037981 */ /* 0x000f22000c1e1900 */
[----:B------:R-:W-:-:S04]  /*0370*/  IMAD.IADD R5, R0, 0x1, R5 ;  /* 0x0000000100057824 */ /* 0x000fc800078e0205 */
[----:B0-----:R-:W-:Y:S01]  /*0380*/  IMAD.WIDE R4, R5, 0x4, R14 ;  /* 0x0000000405047825 */ /* 0x001fe200078e020e */
[----:B--2---:R-:W-:-:S04]  /*0390*/  IADD3 R16, PT, PT, R8, R19, R16 ;  /* 0x0000001308107210 */ /* 0x004fc80007ffe010 */
[----:B---3--:R-:W-:-:S04]  /*03a0*/  IADD3 R16, PT, PT, R12, R16, R11 ;  /* 0x000000100c107210 */ /* 0x008fc80007ffe00b */
[----:B----4-:R-:W-:-:S05]  /*03b0*/  IADD3 R16, PT, PT, R16, R3, RZ ;  /* 0x0000000310107210 */ /* 0x010fca0007ffe0ff */
[----:B------:R-:W-:-:S05]  /*03c0*/  IMAD.HI R16, R16, 0x2aaaaaab, RZ ;  /* 0x2aaaaaab10107827 */ /* 0x000fca00078e02ff */
[----:B------:R-:W-:-:S05]  /*03d0*/  LEA.HI R7, R16, R16, RZ, 0x1 ;  /* 0x0000001010077211 */ /* 0x000fca00078f08ff */
[----:B------:R-:W-:Y:S01]  /*03e0*/  STG.E desc[UR4][R4.64], R7 ;  /* 0x0000000704007986 */ /* 0x000fe2000c101904 */
[----:B------:R-:W-:Y:S05]  /*03f0*/  EXIT ;  /* 0x000000000000794d */ /* 0x000fea0003800000 */
.L_x_0:
[----:B------:R-:W-:-:S00]  /*0400*/  BRA `(.L_x_0) ;  /* 0xfffffffc00fc7947 */ /* 0x000fc0000383ffff */
[----:B------:R-:W-:-:S00]  /*0410*/  NOP ;  /* 0x0000000000007918 */ /* 0x000fc00000000000 */
        /* <DEDUP_REMOVED lines=14> */
.L_x_3:


//--------------------- .text._Z20batched_matrix_scalePfiiif --------------------------
	.section	.text._Z20batched_matrix_scalePfiiif,"ax",@progbits
	.align	128
        .global         _Z20batched_matrix_scalePfiiif
        .type           _Z20batched_matrix_scalePfiiif,@function
        .size           _Z20batched_matrix_scalePfiiif,(.L_x_4 - _Z20batched_matrix_scalePfiiif)
        .other          _Z20batched_matrix_scalePfiiif,@"STO_CUDA_ENTRY STV_DEFAULT"
_Z20batched_matrix_scalePfiiif:
.text._Z20batched_matrix_scalePfiiif:
[----:B------:R-:W-:Y:S01]  /*0000*/  LDC R1, c[0x0][0x37c] ;  /* 0x0000df00ff017b82 */ /* 0x000fe20000000800 */
[----:B------:R-:W0:Y:S07]  /*0010*/  S2R R5, SR_TID.Y ;  /* 0x0000000000057919 */ /* 0x000e2e0000002200 */
[----:B------:R-:W1:Y:S01]  /*0020*/  LDC R0, c[0x0][0x360] ;  /* 0x0000d800ff007b82 */ /* 0x000e620000000800 */
[----:B------:R-:W2:Y:S01]  /*0030*/  LDCU UR7, c[0x0][0x390] ;  /* 0x00007200ff0777ac */ /* 0x000ea20008000800 */
[----:B------:R-:W1:Y:S06]  /*0040*/  S2R R3, SR_TID.X ;  /* 0x0000000000037919 */ /* 0x000e6c0000002100 */
[----:B------:R-:W0:Y:S08]  /*0050*/  S2UR UR5, SR_CTAID.Y ;  /* 0x00000000000579c3 */ /* 0x000e300000002600 */
[----:B------:R-:W0:Y:S08]  /*0060*/  LDC R4, c[0x0][0x364] ;  /* 0x0000d900ff047b82 */ /* 0x000e300000000800 */
[----:B------:R-:W1:Y:S08]  /*0070*/  S2UR UR4, SR_CTAID.X ;  /* 0x00000000000479c3 */ /* 0x000e700000002500 */
[----:B------:R-:W3:Y:S08]  /*0080*/  LDC.64 R6, c[0x0][0x388] ;  /* 0x0000e200ff067b82 */ /* 0x000ef00000000a00 */
[----:B------:R-:W4:Y:S01]  /*0090*/  S2UR UR6, SR_CTAID.Z ;  /* 0x00000000000679c3 */ /* 0x000f220000002700 */
[----:B0-----:R-:W-:-:S02]  /*00a0*/  IMAD R4, R4, UR5, R5 ;  /* 0x0000000504047c24 */ /* 0x001fc4000f8e0205 */
[----:B-1----:R-:W-:-:S03]  /*00b0*/  IMAD R0, R0, UR4, R3 ;  /* 0x0000000400007c24 */ /* 0x002fc6000f8e0203 */
[----:B---3--:R-:W-:-:S04]  /*00c0*/  ISETP.GE.AND P0, PT, R4, R7, PT ;  /* 0x000000070400720c */ /* 0x008fc80003f06270 */
[----:B--2---:R-:W-:-:S04]  /*00d0*/  ISETP.GE.OR P0, PT, R0, UR7, P0 ;  /* 0x0000000700007c0c */ /* 0x004fc80008706670 */
[----:B----4-:R-:W-:-:S13]  /*00e0*/  ISETP.LE.OR P0, PT, R6, UR6, P0 ;  /* 0x0000000606007c0c */ /* 0x010fda0008703670 */
[----:B------:R-:W-:Y:S05]  /*00f0*/  @P0 EXIT ;  /* 0x000000000000094d */ /* 0x000fea0003800000 */
[----:B------:R-:W0:Y:S01]  /*0100*/  LDC.64 R2, c[0x0][0x380] ;  /* 0x0000e000ff027b82 */ /* 0x000e220000000a00 */
[----:B------:R-:W1:Y:S01]  /*0110*/  LDCU.64 UR4, c[0x0][0x358] ;  /* 0x00006b00ff0477ac */ /* 0x000e620008000a00 */
[----:B------:R-:W-:Y:S01]  /*0120*/  IMAD R5, R7, UR6, R4 ;  /* 0x0000000607057c24 */ /* 0x000fe2000f8e0204 */
[----:B------:R-:W2:Y:S03]  /*0130*/  LDCU UR8, c[0x0][0x394] ;  /* 0x00007280ff0877ac */ /* 0x000ea60008000800 */
[----:B------:R-:W-:-:S04]  /*0140*/  IMAD R5, R5, UR7, R0 ;  /* 0x0000000705057c24 */ /* 0x000fc8000f8e0200 */
[----:B0-----:R-:W-:-:S05]  /*0150*/  IMAD.WIDE R2, R5, 0x4, R2 ;  /* 0x0000000405027825 */ /* 0x001fca00078e0202 */
[----:B-1----:R-:W2:Y:S02]  /*0160*/  LDG.E R0, desc[UR4][R2.64] ;  /* 0x0000000402007981 */ /* 0x002ea4000c1e1900 */
[----:B--2---:R-:W-:-:S05]  /*0170*/  FMUL R5, R0, UR8 ;  /* 0x0000000800057c20 */ /* 0x004fca0008400000 */
[----:B------:R-:W-:Y:S01]  /*0180*/  STG.E desc[UR4][R2.64], R5 ;  /* 0x0000000502007986 */ /* 0x000fe2000c101904 */
[----:B------:R-:W-:Y:S05]  /*0190*/  EXIT ;  /* 0x000000000000794d */ /* 0x000fea0003800000 */
.L_x_1:
        /* <DEDUP_REMOVED lines=14> */
.L_x_4:


//--------------------- .text._Z11init_volumePiiii --------------------------
	.section	.text._Z11init_volumePiiii,"ax",@progbits
	.align	128
        .global         _Z11init_volumePiiii
        .type           _Z11init_volumePiiii,@function
        .size           _Z11init_volumePiiii,(.L_x_5 - _Z11init_volumePiiii)
        .other          _Z11init_volumePiiii,@"STO_CUDA_ENTRY STV_DEFAULT"
_Z11init_volumePiiii:
.text._Z11init_volumePiiii:
[----:B------:R-:W-:Y:S01]  /*0000*/  LDC R1, c[0x0][0x37c] ;  /* 0x0000df00ff017b82 */ /* 0x000fe20000000800 */
[----:B------:R-:W0:Y:S07]  /*0010*/  S2R R2, SR_TID.Y ;  /* 0x0000000000027919 */ /* 0x000e2e0000002200 */
[----:B------:R-:W1:Y:S01]  /*0020*/  LDC R0, c[0x0][0x360] ;  /* 0x0000d800ff007b82 */ /* 0x000e620000000800 */
[----:B------:R-:W2:Y:S01]  /*0030*/  LDCU.64 UR8, c[0x0][0x388] ;  /* 0x00007100ff0877ac */ /* 0x000ea20008000a00 */
[----:B------:R-:W1:Y:S01]  /*0040*/  S2R R3, SR_TID.X ;  /* 0x0000000000037919 */ /* 0x000e620000002100 */
[----:B------:R-:W3:Y:S01]  /*0050*/  LDCU UR7, c[0x0][0x390] ;  /* 0x00007200ff0777ac */ /* 0x000ee20008000800 */
[----:B------:R-:W4:Y:S04]  /*0060*/  S2R R7, SR_TID.Z ;  /* 0x0000000000077919 */ /* 0x000f280000002300 */
[----:B------:R-:W0:Y:S08]  /*0070*/  S2UR UR5, SR_CTAID.Y ;  /* 0x00000000000579c3 */ /* 0x000e300000002600 */
[----:B------:R-:W0:Y:S08]  /*0080*/  LDC R5, c[0x0][0x364] ;  /* 0x0000d900ff057b82 */ /* 0x000e300000000800 */
[----:B------:R-:W1:Y:S08]  /*0090*/  S2UR UR4, SR_CTAID.X ;  /* 0x00000000000479c3 */ /* 0x000e700000002500 */
[----:B------:R-:W4:Y:S08]  /*00a0*/  S2UR UR6, SR_CTAID.Z ;  /* 0x00000000000679c3 */ /* 0x000f300000002700 */
[----:B------:R-:W4:Y:S01]  /*00b0*/  LDC R4, c[0x0][0x368] ;  /* 0x0000da00ff047b82 */ /* 0x000f220000000800 */
[----:B0-----:R-:W-:-:S05]  /*00c0*/  IMAD R5, R5, UR5, R2 ;  /* 0x0000000505057c24 */ /* 0x001fca000f8e0202 */
[----:B--2---:R-:W-:Y:S01]  /*00d0*/  ISETP.GE.AND P0, PT, R5, UR9, PT ;  /* 0x0000000905007c0c */ /* 0x004fe2000bf06270 */
[----:B-1----:R-:W-:-:S05]  /*00e0*/  IMAD R0, R0, UR4, R3 ;  /* 0x0000000400007c24 */ /* 0x002fca000f8e0203 */
[----:B------:R-:W-:Y:S01]  /*00f0*/  ISETP.GE.OR P0, PT, R0, UR8, P0 ;  /* 0x0000000800007c0c */ /* 0x000fe20008706670 */
[----:B----4-:R-:W-:-:S05]  /*0100*/  IMAD R4, R4, UR6, R7 ;  /* 0x0000000604047c24 */ /* 0x010fca000f8e0207 */
[----:B---3--:R-:W-:-:S13]  /*0110*/  ISETP.GE.OR P0, PT, R4, UR7, P0 ;  /* 0x0000000704007c0c */ /* 0x008fda0008706670 */
[----:B------:R-:W-:Y:S05]  /*0120*/  @P0 EXIT ;  /* 0x000000000000094d */ /* 0x000fea0003800000 */
[----:B------:R-:W0:Y:S01]  /*0130*/  LDC.64 R2, c[0x0][0x380] ;  /* 0x0000e000ff027b82 */ /* 0x000e220000000a00 */
[----:B------:R-:W1:Y:S01]  /*0140*/  LDCU.64 UR4, c[0x0][0x358] ;  /* 0x00006b00ff0477ac */ /* 0x000e620008000a00 */
[C---:B------:R-:W-:Y:S02]  /*0150*/  IMAD R7, R4.reuse, UR9, R5 ;  /* 0x0000000904077c24 */ /* 0x040fe4000f8e0205 */
[--C-:B------:R-:W-:Y:S02]  /*0160*/  IMAD R5, R5, 0xa, R0.reuse ;  /* 0x0000000a05057824 */ /* 0x100fe400078e0200 */
[----:B------:R-:W-:Y:S02]  /*0170*/  IMAD R7, R7, UR8, R0 ;  /* 0x0000000807077c24 */ /* 0x000fe4000f8e0200 */
[----:B------:R-:W-:Y:S02]  /*0180*/  IMAD R5, R4, 0x64, R5 ;  /* 0x0000006404057824 */ /* 0x000fe400078e0205 */
[----:B0-----:R-:W-:-:S05]  /*0190*/  IMAD.WIDE R2, R7, 0x4, R2 ;  /* 0x0000000407027825 */ /* 0x001fca00078e0202 */
[----:B-1----:R-:W-:Y:S01]  /*01a0*/  STG.E desc[UR4][R2.64], R5 ;  /* 0x0000000502007986 */ /* 0x002fe2000c101904 */
[----:B------:R-:W-:Y:S05]  /*01b0*/  EXIT ;  /* 0x000000000000794d */ /* 0x000fea0003800000 */
.L_x_2:
        /* <DEDUP_REMOVED lines=12> */
.L_x_5:


//--------------------- .nv.shared.reserved.0     --------------------------
	.section	.nv.shared.reserved.0,"aw",@nobits
	.weak		__nv_reservedSMEM_offset_0_alias
	.size		__nv_reservedSMEM_offset_0_alias, 0, 64
	.other		__nv_reservedSMEM_offset_0_alias,@"STO_CUDA_RESERVED_SHARED STV_DEFAULT"
__nv_reservedSMEM_offset_0_alias:
	.zero		0
	.zero		64


//--------------------- .nv.constant0._Z10stencil_3dPKiPiiii --------------------------
	.section	.nv.constant0._Z10stencil_3dPKiPiiii,"a",@progbits
	.sectionflags	@""
	.align	4
.nv.constant0._Z10stencil_3dPKiPiiii:
	.zero		924


//--------------------- .nv.constant0._Z20batched_matrix_scalePfiiif --------------------------
	.section	.nv.constant0._Z20batched_matrix_scalePfiiif,"a",@progbits
	.sectionflags	@""
	.align	4
.nv.constant0._Z20batched_matrix_scalePfiiif:
	.zero		920


//--------------------- .nv.constant0._Z11init_volumePiiii --------------------------
	.section	.nv.constant0._Z11init_volumePiiii,"a",@progbits
	.sectionflags	@""
	.align	4
.nv.constant0._Z11init_volumePiiii:
	.zero		916


//--------------------- SYMBOLS --------------------------

	.type		.nv.reservedSmem.offset0,@object
	.size		.nv.reservedSmem.offset0,0x4
